//
// Generated by NVIDIA NVVM Compiler
//
// Compiler Build ID: CL-36424714
// Cuda compilation tools, release 13.0, V13.0.88
// Based on NVVM 20.0.0
//

.version 9.0
.target sm_100
.address_size 64

	// .globl	_Z17F_bilinear_kernelPfS_S_S_
.global .align 4 .b8 x1[256];
.global .align 4 .b8 x2[256];
.global .align 4 .b8 weight[256];
.global .align 4 .b8 temp[256];
.global .align 4 .b8 output[256];

.visible .entry _Z17F_bilinear_kernelPfS_S_S_(
	.param .u64 .ptr .align 1 _Z17F_bilinear_kernelPfS_S_S__param_0,
	.param .u64 .ptr .align 1 _Z17F_bilinear_kernelPfS_S_S__param_1,
	.param .u64 .ptr .align 1 _Z17F_bilinear_kernelPfS_S_S__param_2,
	.param .u64 .ptr .align 1 _Z17F_bilinear_kernelPfS_S_S__param_3
)
{
	.reg .pred 	%p<4>;
	.reg .b32 	%r<11>;
	.reg .b32 	%f<29>;
	.reg .b64 	%rd<31>;

	ld.param.u64 	%rd1, [_Z17F_bilinear_kernelPfS_S_S__param_0];
	ld.param.u64 	%rd2, [_Z17F_bilinear_kernelPfS_S_S__param_1];
	ld.param.u64 	%rd3, [_Z17F_bilinear_kernelPfS_S_S__param_2];
	ld.param.u64 	%rd4, [_Z17F_bilinear_kernelPfS_S_S__param_3];
	mov.u32 	%r3, %tid.y;
	mov.u32 	%r4, %ctaid.y;
	mov.u32 	%r5, %ntid.y;
	mad.lo.s32 	%r1, %r4, %r5, %r3;
	mov.u32 	%r6, %tid.x;
	mov.u32 	%r7, %ctaid.x;
	mov.u32 	%r8, %ntid.x;
	mad.lo.s32 	%r2, %r7, %r8, %r6;
	setp.gt.u32 	%p1, %r1, 7;
	setp.gt.s32 	%p2, %r2, 7;
	or.pred  	%p3, %p1, %p2;
	@%p3 bra 	$L__BB0_2;
	cvta.to.global.u64 	%rd5, %rd4;
	cvta.to.global.u64 	%rd6, %rd1;
	cvta.to.global.u64 	%rd7, %rd2;
	cvta.to.global.u64 	%rd8, %rd3;
	shl.b32 	%r9, %r1, 3;
	add.s32 	%r10, %r9, %r2;
	mul.wide.s32 	%rd9, %r10, 4;
	add.s64 	%rd10, %rd6, %rd9;
	ld.global.f32 	%f1, [%rd10];
	mul.wide.u32 	%rd11, %r1, 32;
	mov.u64 	%rd12, x1;
	add.s64 	%rd13, %rd12, %rd11;
	mul.wide.s32 	%rd14, %r2, 4;
	add.s64 	%rd15, %rd13, %rd14;
	st.global.f32 	[%rd15], %f1;
	add.s64 	%rd16, %rd7, %rd9;
	ld.global.f32 	%f2, [%rd16];
	mov.u64 	%rd17, x2;
	add.s64 	%rd18, %rd17, %rd11;
	add.s64 	%rd19, %rd18, %rd14;
	st.global.f32 	[%rd19], %f2;
	add.s64 	%rd20, %rd8, %rd9;
	ld.global.f32 	%f3, [%rd20];
	mov.u64 	%rd21, weight;
	add.s64 	%rd22, %rd21, %rd14;
	add.s64 	%rd23, %rd22, %rd11;
	st.global.f32 	[%rd23], %f3;
	ld.global.f32 	%f4, [%rd13];
	ld.global.f32 	%f5, [%rd22];
	fma.rn.f32 	%f6, %f4, %f5, 0f00000000;
	ld.global.f32 	%f7, [%rd13+4];
	ld.global.f32 	%f8, [%rd22+32];
	fma.rn.f32 	%f9, %f7, %f8, %f6;
	ld.global.f32 	%f10, [%rd13+8];
	ld.global.f32 	%f11, [%rd22+64];
	fma.rn.f32 	%f12, %f10, %f11, %f9;
	ld.global.f32 	%f13, [%rd13+12];
	ld.global.f32 	%f14, [%rd22+96];
	fma.rn.f32 	%f15, %f13, %f14, %f12;
	ld.global.f32 	%f16, [%rd13+16];
	ld.global.f32 	%f17, [%rd22+128];
	fma.rn.f32 	%f18, %f16, %f17, %f15;
	ld.global.f32 	%f19, [%rd13+20];
	ld.global.f32 	%f20, [%rd22+160];
	fma.rn.f32 	%f21, %f19, %f20, %f18;
	ld.global.f32 	%f22, [%rd13+24];
	ld.global.f32 	%f23, [%rd22+192];
	fma.rn.f32 	%f24, %f22, %f23, %f21;
	ld.global.f32 	%f25, [%rd13+28];
	ld.global.f32 	%f26, [%rd22+224];
	fma.rn.f32 	%f27, %f25, %f26, %f24;
	mov.u64 	%rd24, temp;
	add.s64 	%rd25, %rd24, %rd11;
	add.s64 	%rd26, %rd25, %rd14;
	st.global.f32 	[%rd26], %f27;
	mul.f32 	%f28, %f27, %f2;
	mov.u64 	%rd27, output;
	add.s64 	%rd28, %rd27, %rd11;
	add.s64 	%rd29, %rd28, %rd14;
	st.global.f32 	[%rd29], %f28;
	add.s64 	%rd30, %rd5, %rd9;
	st.global.f32 	[%rd30], %f28;
$L__BB0_2:
	ret;

}


// ===== COMPILED SASS (sm_100) =====

	.target	sm_100

	.elftype	@"ET_EXEC"


//--------------------- .note.nv.tkinfo           --------------------------
	.section	.note.nv.tkinfo,"",@"SHT_NOTE"
	.sectionflags	@"SHF_NOTE_NV_TKINFO"
	.tkinfo
        /*0018*/ 	.word	0x00000002
        /*0030*/ 	.string	""
        /*0030*/ 	.string	"ptxas"
        /*0030*/ 	.string	"Cuda compilation tools, release 13.0, V13.0.88"
        /*0030*/ 	.string	"Build cuda_13.0.r13.0/compiler.36424714_0"
        /*0030*/ 	.string	"-arch sm_100 -m 64 "



//--------------------- .note.nv.cuinfo           --------------------------
	.section	.note.nv.cuinfo,"",@"SHT_NOTE"
	.sectionflags	@"SHF_NOTE_NV_CUINFO"
        /*0018*/ 	.short	0x0002
        /*001a*/ 	.short	0x0064
        /*001c*/ 	.short	0x0082
	.zero		2


//--------------------- .nv.info                  --------------------------
	.section	.nv.info,"",@"SHT_CUDA_INFO"
	.align	4


	//----- nvinfo : EIATTR_REGCOUNT
	.align		4
        /*0000*/ 	.byte	0x04, 0x2f
        /*0002*/ 	.short	(.L_6 - .L_5)
	.align		4
.L_5:
        /*0004*/ 	.word	index@(_Z17F_bilinear_kernelPfS_S_S_)
        /*0008*/ 	.word	0x00000020


	//----- nvinfo : EIATTR_FRAME_SIZE
	.align		4
.L_6:
        /*000c*/ 	.byte	0x04, 0x11
        /*000e*/ 	.short	(.L_8 - .L_7)
	.align		4
.L_7:
        /*0010*/ 	.word	index@(_Z17F_bilinear_kernelPfS_S_S_)
        /*0014*/ 	.word	0x00000000


	//----- nvinfo : EIATTR_MIN_STACK_SIZE
	.align		4
.L_8:
        /*0018*/ 	.byte	0x04, 0x12
        /*001a*/ 	.short	(.L_10 - .L_9)
	.align		4
.L_9:
        /*001c*/ 	.word	index@(_Z17F_bilinear_kernelPfS_S_S_)
        /*0020*/ 	.word	0x00000000
.L_10:


//--------------------- .nv.compat                --------------------------
	.section	.nv.compat,"",@"SHT_CUDA_COMPAT_INFO"
	.align	4
        /*0000*/ 	.byte	0x02, 0x09, 0x00, 0x00, 0x02, 0x02, 0x01, 0x00, 0x02, 0x05, 0x05, 0x00, 0x03, 0x07, 0x01, 0x01
        /*0010*/ 	.byte	0x02, 0x03, 0x00, 0x00, 0x02, 0x06, 0x01, 0x00, 0x04, 0x0b, 0x08, 0x00, 0x09, 0x00, 0x00, 0x00
        /*0020*/ 	.byte	0x00, 0x00, 0x00, 0x00


//--------------------- .nv.info._Z17F_bilinear_kernelPfS_S_S_ --------------------------
	.section	.nv.info._Z17F_bilinear_kernelPfS_S_S_,"",@"SHT_CUDA_INFO"
	.sectionflags	@""
	.align	4


	//----- nvinfo : EIATTR_CUDA_API_VERSION
	.align		4
        /*0000*/ 	.byte	0x04, 0x37
        /*0002*/ 	.short	(.L_12 - .L_11)
.L_11:
        /*0004*/ 	.word	0x00000082


	//----- nvinfo : EIATTR_KPARAM_INFO
	.align		4
.L_12:
        /*0008*/ 	.byte	0x04, 0x17
        /*000a*/ 	.short	(.L_14 - .L_13)
.L_13:
        /*000c*/ 	.word	0x00000000
        /*0010*/ 	.short	0x0003
        /*0012*/ 	.short	0x0018
        /*0014*/ 	.byte	0x00, 0xf5, 0x21, 0x00


	//----- nvinfo : EIATTR_KPARAM_INFO
	.align		4
.L_14:
        /*0018*/ 	.byte	0x04, 0x17
        /*001a*/ 	.short	(.L_16 - .L_15)
.L_15:
        /*001c*/ 	.word	0x00000000
        /*0020*/ 	.short	0x0002
        /*0022*/ 	.short	0x0010
        /*0024*/ 	.byte	0x00, 0xf5, 0x21, 0x00


	//----- nvinfo : EIATTR_KPARAM_INFO
	.align		4
.L_16:
        /*0028*/ 	.byte	0x04, 0x17
        /*002a*/ 	.short	(.L_18 - .L_17)
.L_17:
        /*002c*/ 	.word	0x00000000
        /*0030*/ 	.short	0x0001
        /*0032*/ 	.short	0x0008
        /*0034*/ 	.byte	0x00, 0xf5, 0x21, 0x00


	//----- nvinfo : EIATTR_KPARAM_INFO
	.align		4
.L_18:
        /*0038*/ 	.byte	0x04, 0x17
        /*003a*/ 	.short	(.L_20 - .L_19)
.L_19:
        /*003c*/ 	.word	0x00000000
        /*0040*/ 	.short	0x0000
        /*0042*/ 	.short	0x0000
        /*0044*/ 	.byte	0x00, 0xf5, 0x21, 0x00


	//----- nvinfo : EIATTR_SPARSE_MMA_MASK
	.align		4
.L_20:
        /*0048*/ 	.byte	0x03, 0x50
        /*004a*/ 	.short	0x0000


	//----- nvinfo : EIATTR_MAXREG_COUNT
	.align		4
        /*004c*/ 	.byte	0x03, 0x1b
        /*004e*/ 	.short	0x00ff


	//----- nvinfo : EIATTR_MERCURY_ISA_VERSION
	.align		4
        /*0050*/ 	.byte	0x03, 0x5f
        /*0052*/ 	.short	0x0101


	//----- nvinfo : EIATTR_VRC_CTA_INIT_COUNT
	.align		4
        /*0054*/ 	.byte	0x02, 0x4a
	.zero		1
	.zero		1


	//----- nvinfo : EIATTR_EXIT_INSTR_OFFSETS
	.align		4
        /*0058*/ 	.byte	0x04, 0x1c
        /*005a*/ 	.short	(.L_22 - .L_21)


	//   ....[0]....
.L_21:
        /*005c*/ 	.word	0x000000b0


	//   ....[1]....
        /*0060*/ 	.word	0x00000470


	//----- nvinfo : EIATTR_CBANK_PARAM_SIZE
	.align		4
.L_22:
        /*0064*/ 	.byte	0x03, 0x19
        /*0066*/ 	.short	0x0020


	//----- nvinfo : EIATTR_PARAM_CBANK
	.align		4
        /*0068*/ 	.byte	0x04, 0x0a
        /*006a*/ 	.short	(.L_24 - .L_23)
	.align		4
.L_23:
        /*006c*/ 	.word	index@(.nv.constant0._Z17F_bilinear_kernelPfS_S_S_)
        /*0070*/ 	.short	0x0380
        /*0072*/ 	.short	0x0020


	//----- nvinfo : EIATTR_SW_WAR
	.align		4
.L_24:
        /*0074*/ 	.byte	0x04, 0x36
        /*0076*/ 	.short	(.L_26 - .L_25)
.L_25:
        /*0078*/ 	.word	0x00000008
.L_26:


//--------------------- .nv.callgraph             --------------------------
	.section	.nv.callgraph,"",@"SHT_CUDA_CALLGRAPH"
	.align	4
	.sectionentsize	8
	.align		4
        /*0000*/ 	.word	0x00000000
	.align		4
        /*0004*/ 	.word	0xffffffff
	.align		4
        /*0008*/ 	.word	0x00000000
	.align		4
        /*000c*/ 	.word	0xfffffffe
	.align		4
        /*0010*/ 	.word	0x00000000
	.align		4
        /*0014*/ 	.word	0xfffffffd
	.align		4
        /*0018*/ 	.word	0x00000000
	.align		4
        /*001c*/ 	.word	0xfffffffc


//--------------------- .nv.constant4             --------------------------
	.section	.nv.constant4,"a",@progbits
	.align	8
	.align		8
.nv.constant4:
        /*0000*/ 	.dword	x1
	.align		8
        /*0008*/ 	.dword	x2
	.align		8
        /*0010*/ 	.dword	weight
	.align		8
        /*0018*/ 	.dword	temp
	.align		8
        /*0020*/ 	.dword	output


//--------------------- .text._Z17F_bilinear_kernelPfS_S_S_ --------------------------
	.section	.text._Z17F_bilinear_kernelPfS_S_S_,"ax",@progbits
	.align	128
        .global         _Z17F_bilinear_kernelPfS_S_S_
        .type           _Z17F_bilinear_kernelPfS_S_S_,@function
        .size           _Z17F_bilinear_kernelPfS_S_S_,(.L_x_1 - _Z17F_bilinear_kernelPfS_S_S_)
        .other          _Z17F_bilinear_kernelPfS_S_S_,@"STO_CUDA_ENTRY STV_DEFAULT"
_Z17F_bilinear_kernelPfS_S_S_:
.text._Z17F_bilinear_kernelPfS_S_S_:
[----:B------:R-:W-:Y:S01]  /*0000*/  LDC R1, c[0x0][0x37c] ;  /* 0x0000df00ff017b82 */ /* 0x000fe20000000800 */
[----:B------:R-:W0:Y:S07]  /*0010*/  S2R R13, SR_TID.X ;  /* 0x00000000000d7919 */ /* 0x000e2e0000002100 */
[----:B------:R-:W1:Y:S01]  /*0020*/  LDC R0, c[0x0][0x364] ;  /* 0x0000d900ff007b82 */ /* 0x000e620000000800 */
[----:B------:R-:W1:Y:S07]  /*0030*/  S2R R17, SR_TID.Y ;  /* 0x0000000000117919 */ /* 0x000e6e0000002200 */
[----:B------:R-:W0:Y:S08]  /*0040*/  S2UR UR5, SR_CTAID.X ;  /* 0x00000000000579c3 */ /* 0x000e300000002500 */
[----:B------:R-:W0:Y:S08]  /*0050*/  LDC R2, c[0x0][0x360] ;  /* 0x0000d800ff027b82 */ /* 0x000e300000000800 */
[----:B------:R-:W1:Y:S01]  /*0060*/  S2UR UR4, SR_CTAID.Y ;  /* 0x00000000000479c3 */ /* 0x000e620000002600 */
[----:B0-----:R-:W-:-:S05]  /*0070*/  IMAD R13, R2, UR5, R13 ;  /* 0x00000005020d7c24 */ /* 0x001fca000f8e020d */
[----:B------:R-:W-:Y:S01]  /*0080*/  ISETP.GT.AND P0, PT, R13, 0x7, PT ;  /* 0x000000070d00780c */ /* 0x000fe20003f04270 */
[----:B-1----:R-:W-:-:S05]  /*0090*/  IMAD R17, R0, UR4, R17 ;  /* 0x0000000400117c24 */ /* 0x002fca000f8e0211 */
[----:B------:R-:W-:-:S13]  /*00a0*/  ISETP.GT.U32.OR P0, PT, R17, 0x7, P0 ;  /* 0x000000071100780c */ /* 0x000fda0000704470 */
[----:B------:R-:W-:Y:S05]  /*00b0*/  @P0 EXIT ;  /* 0x000000000000094d */ /* 0x000fea0003800000 */
[----:B------:R-:W0:Y:S01]  /*00c0*/  LDC.64 R2, c[0x0][0x380] ;  /* 0x0000e000ff027b82 */ /* 0x000e220000000a00 */
[----:B------:R-:W1:Y:S01]  /*00d0*/  LDCU.64 UR4, c[0x0][0x358] ;  /* 0x00006b00ff0477ac */ /* 0x000e620008000a00 */
[----:B------:R-:W-:-:S06]  /*00e0*/  LEA R15, R17, R13, 0x3 ;  /* 0x0000000d110f7211 */ /* 0x000fcc00078e18ff */
[----:B------:R-:W2:Y:S08]  /*00f0*/  LDC.64 R10, c[0x4][RZ] ;  /* 0x01000000ff0a7b82 */ /* 0x000eb00000000a00 */
[----:B------:R-:W3:Y:S01]  /*0100*/  LDC.64 R6, c[0x0][0x388] ;  /* 0x0000e200ff067b82 */ /* 0x000ee20000000a00 */
[----:B0-----:R-:W-:-:S07]  /*0110*/  IMAD.WIDE R2, R15, 0x4, R2 ;  /* 0x000000040f027825 */ /* 0x001fce00078e0202 */
[----:B------:R-:W0:Y:S01]  /*0120*/  LDC.64 R8, c[0x4][0x8] ;  /* 0x01000200ff087b82 */ /* 0x000e220000000a00 */
[----:B-1----:R1:W4:Y:S01]  /*0130*/  LDG.E R23, desc[UR4][R2.64] ;  /* 0x0000000402177981 */ /* 0x002322000c1e1900 */
[----:B--2---:R-:W-:-:S06]  /*0140*/  IMAD.WIDE.U32 R10, R17, 0x20, R10 ;  /* 0x00000020110a7825 */ /* 0x004fcc00078e000a */
[----:B------:R-:W2:Y:S01]  /*0150*/  LDC.64 R20, c[0x0][0x390] ;  /* 0x0000e400ff147b82 */ /* 0x000ea20000000a00 */
[----:B------:R-:W-:-:S07]  /*0160*/  IMAD.WIDE R4, R13, 0x4, R10 ;  /* 0x000000040d047825 */ /* 0x000fce00078e020a */
[----:B-1----:R-:W1:Y:S01]  /*0170*/  LDC.64 R2, c[0x4][0x10] ;  /* 0x01000400ff027b82 */ /* 0x002e620000000a00 */
[----:B---3--:R-:W-:Y:S01]  /*0180*/  IMAD.WIDE R6, R15, 0x4, R6 ;  /* 0x000000040f067825 */ /* 0x008fe200078e0206 */
[----:B----4-:R3:W-:Y:S04]  /*0190*/  STG.E desc[UR4][R4.64], R23 ;  /* 0x0000001704007986 */ /* 0x0107e8000c101904 */
[----:B------:R-:W4:Y:S01]  /*01a0*/  LDG.E R12, desc[UR4][R6.64] ;  /* 0x00000004060c7981 */ /* 0x000f22000c1e1900 */
[----:B0-----:R-:W-:-:S04]  /*01b0*/  IMAD.WIDE.U32 R8, R17, 0x20, R8 ;  /* 0x0000002011087825 */ /* 0x001fc800078e0008 */
[----:B--2---:R-:W-:-:S04]  /*01c0*/  IMAD.WIDE R20, R15, 0x4, R20 ;  /* 0x000000040f147825 */ /* 0x004fc800078e0214 */
[----:B------:R-:W-:-:S05]  /*01d0*/  IMAD.WIDE R18, R13, 0x4, R8 ;  /* 0x000000040d127825 */ /* 0x000fca00078e0208 */
[----:B----4-:R-:W-:Y:S04]  /*01e0*/  STG.E desc[UR4][R18.64], R12 ;  /* 0x0000000c12007986 */ /* 0x010fe8000c101904 */
[----:B------:R-:W2:Y:S01]  /*01f0*/  LDG.E R25, desc[UR4][R20.64] ;  /* 0x0000000414197981 */ /* 0x000ea2000c1e1900 */
[----:B-1----:R-:W-:-:S04]  /*0200*/  IMAD.WIDE R2, R13, 0x4, R2 ;  /* 0x000000040d027825 */ /* 0x002fc800078e0202 */
[----:B---3--:R-:W-:-:S05]  /*0210*/  IMAD.WIDE.U32 R4, R17, 0x20, R2 ;  /* 0x0000002011047825 */ /* 0x008fca00078e0002 */
[----:B--2---:R0:W-:Y:S04]  /*0220*/  STG.E desc[UR4][R4.64], R25 ;  /* 0x0000001904007986 */ /* 0x0041e8000c101904 */
[----:B------:R-:W2:Y:S04]  /*0230*/  LDG.E R0, desc[UR4][R10.64] ;  /* 0x000000040a007981 */ /* 0x000ea8000c1e1900 */
[----:B------:R-:W2:Y:S04]  /*0240*/  LDG.E R7, desc[UR4][R2.64] ;  /* 0x0000000402077981 */ /* 0x000ea8000c1e1900 */
[----:B------:R-:W3:Y:S01]  /*0250*/  LDG.E R29, desc[UR4][R10.64+0x4] ;  /* 0x000004040a1d7981 */ /* 0x000ee2000c1e1900 */
[----:B0-----:R-:W0:Y:S03]  /*0260*/  LDC.64 R4, c[0x4][0x18] ;  /* 0x01000600ff047b82 */ /* 0x001e260000000a00 */
[----:B------:R-:W3:Y:S04]  /*0270*/  LDG.E R24, desc[UR4][R2.64+0x20] ;  /* 0x0000200402187981 */ /* 0x000ee8000c1e1900 */
[----:B------:R-:W4:Y:S04]  /*0280*/  LDG.E R8, desc[UR4][R10.64+0x8] ;  /* 0x000008040a087981 */ /* 0x000f28000c1e1900 */
[----:B------:R-:W4:Y:S04]  /*0290*/  LDG.E R9, desc[UR4][R2.64+0x40] ;  /* 0x0000400402097981 */ /* 0x000f28000c1e1900 */
[----:B------:R-:W5:Y:S04]  /*02a0*/  LDG.E R16, desc[UR4][R10.64+0xc] ;  /* 0x00000c040a107981 */ /* 0x000f68000c1e1900 */
        /* <DEDUP_REMOVED lines=8> */
[----:B------:R-:W5:Y:S01]  /*0330*/  LDG.E R27, desc[UR4][R2.64+0xe0] ;  /* 0x0000e004021b7981 */ /* 0x000f62000c1e1900 */
[----:B0-----:R-:W-:-:S04]  /*0340*/  IMAD.WIDE.U32 R4, R17, 0x20, R4 ;  /* 0x0000002011047825 */ /* 0x001fc800078e0004 */
[----:B------:R-:W-:-:S04]  /*0350*/  IMAD.WIDE R4, R13, 0x4, R4 ;  /* 0x000000040d047825 */ /* 0x000fc800078e0204 */
[----:B--2---:R-:W-:Y:S02]  /*0360*/  FFMA R0, R0, R7, RZ ;  /* 0x0000000700007223 */ /* 0x004fe400000000ff */
[----:B------:R-:W0:Y:S02]  /*0370*/  LDC.64 R6, c[0x4][0x20] ;  /* 0x01000800ff067b82 */ /* 0x000e240000000a00 */
[----:B---3--:R-:W-:-:S04]  /*0380*/  FFMA R29, R29, R24, R0 ;  /* 0x000000181d1d7223 */ /* 0x008fc80000000000 */
[----:B----4-:R-:W-:Y:S02]  /*0390*/  FFMA R29, R8, R9, R29 ;  /* 0x00000009081d7223 */ /* 0x010fe4000000001d */
[----:B------:R-:W1:Y:S02]  /*03a0*/  LDC.64 R8, c[0x0][0x398] ;  /* 0x0000e600ff087b82 */ /* 0x000e640000000a00 */
[----:B-----5:R-:W-:Y:S01]  /*03b0*/  FFMA R19, R16, R19, R29 ;  /* 0x0000001310137223 */ /* 0x020fe2000000001d */
[----:B0-----:R-:W-:-:S04]  /*03c0*/  IMAD.WIDE.U32 R6, R17, 0x20, R6 ;  /* 0x0000002011067825 */ /* 0x001fc800078e0006 */
[----:B------:R-:W-:Y:S01]  /*03d0*/  FFMA R19, R18, R21, R19 ;  /* 0x0000001512137223 */ /* 0x000fe20000000013 */
[----:B------:R-:W-:-:S04]  /*03e0*/  IMAD.WIDE R6, R13, 0x4, R6 ;  /* 0x000000040d067825 */ /* 0x000fc800078e0206 */
[----:B------:R-:W-:Y:S01]  /*03f0*/  FFMA R19, R20, R23, R19 ;  /* 0x0000001714137223 */ /* 0x000fe20000000013 */
[----:B-1----:R-:W-:-:S04]  /*0400*/  IMAD.WIDE R8, R15, 0x4, R8 ;  /* 0x000000040f087825 */ /* 0x002fc800078e0208 */
[----:B------:R-:W-:-:S04]  /*0410*/  FFMA R19, R22, R25, R19 ;  /* 0x0000001916137223 */ /* 0x000fc80000000013 */
[----:B------:R-:W-:-:S04]  /*0420*/  FFMA R19, R14, R27, R19 ;  /* 0x0000001b0e137223 */ /* 0x000fc80000000013 */
[----:B------:R-:W-:Y:S01]  /*0430*/  FMUL R3, R12, R19 ;  /* 0x000000130c037220 */ /* 0x000fe20000400000 */
[----:B------:R-:W-:Y:S04]  /*0440*/  STG.E desc[UR4][R4.64], R19 ;  /* 0x0000001304007986 */ /* 0x000fe8000c101904 */
[----:B------:R-:W-:Y:S04]  /*0450*/  STG.E desc[UR4][R6.64], R3 ;  /* 0x0000000306007986 */ /* 0x000fe8000c101904 */
[----:B------:R-:W-:Y:S01]  /*0460*/  STG.E desc[UR4][R8.64], R3 ;  /* 0x0000000308007986 */ /* 0x000fe2000c101904 */
[----:B------:R-:W-:Y:S05]  /*0470*/  EXIT ;  /* 0x000000000000794d */ /* 0x000fea0003800000 */
.L_x_0:
[----:B------:R-:W-:-:S00]  /*0480*/  BRA `(.L_x_0) ;  /* 0xfffffffc00fc7947 */ /* 0x000fc0000383ffff */
[----:B------:R-:W-:-:S00]  /*0490*/  NOP ;  /* 0x0000000000007918 */ /* 0x000fc00000000000 */
        /* <DEDUP_REMOVED lines=14> */
.L_x_1:


//--------------------- .nv.shared.reserved.0     --------------------------
	.section	.nv.shared.reserved.0,"aw",@nobits
	.weak		__nv_reservedSMEM_offset_0_alias
	.size		__nv_reservedSMEM_offset_0_alias, 0, 64
	.other		__nv_reservedSMEM_offset_0_alias,@"STO_CUDA_RESERVED_SHARED STV_DEFAULT"
__nv_reservedSMEM_offset_0_alias:
	.zero		0
	.zero		64


//--------------------- .nv.global                --------------------------
	.section	.nv.global,"aw",@nobits
	.align	4
.nv.global:
	.type		x1,@object
	.size		x1,(output - x1)
x1:
	.zero		256
	.type		output,@object
	.size		output,(weight - output)
output:
	.zero		256
	.type		weight,@object
	.size		weight,(temp - weight)
weight:
	.zero		256
	.type		temp,@object
	.size		temp,(x2 - temp)
temp:
	.zero		256
	.type		x2,@object
	.size		x2,(.L_1 - x2)
x2:
	.zero		256
.L_1:


//--------------------- .nv.constant0._Z17F_bilinear_kernelPfS_S_S_ --------------------------
	.section	.nv.constant0._Z17F_bilinear_kernelPfS_S_S_,"a",@progbits
	.sectionflags	@""
	.align	4
.nv.constant0._Z17F_bilinear_kernelPfS_S_S_:
	.zero		928


//--------------------- SYMBOLS --------------------------

	.type		.nv.reservedSmem.offset0,@object
	.size		.nv.reservedSmem.offset0,0x4
